//
// Generated by NVIDIA NVVM Compiler
//
// Compiler Build ID: CL-36424714
// Cuda compilation tools, release 13.0, V13.0.88
// Based on NVVM 20.0.0
//

.version 9.0
.target sm_100
.address_size 64

	// .globl	_Z24globalMemCoalescedKernelPiS_ii

.visible .entry _Z24globalMemCoalescedKernelPiS_ii(
	.param .u64 .ptr .align 1 _Z24globalMemCoalescedKernelPiS_ii_param_0,
	.param .u64 .ptr .align 1 _Z24globalMemCoalescedKernelPiS_ii_param_1,
	.param .u32 _Z24globalMemCoalescedKernelPiS_ii_param_2,
	.param .u32 _Z24globalMemCoalescedKernelPiS_ii_param_3
)
{
	.reg .pred 	%p<25>;
	.reg .b32 	%r<103>;
	.reg .b64 	%rd<50>;

	ld.param.u64 	%rd3, [_Z24globalMemCoalescedKernelPiS_ii_param_0];
	ld.param.u64 	%rd4, [_Z24globalMemCoalescedKernelPiS_ii_param_1];
	ld.param.u32 	%r59, [_Z24globalMemCoalescedKernelPiS_ii_param_2];
	ld.param.u32 	%r60, [_Z24globalMemCoalescedKernelPiS_ii_param_3];
	cvta.to.global.u64 	%rd1, %rd4;
	cvta.to.global.u64 	%rd2, %rd3;
	mov.u32 	%r1, %tid.x;
	mov.u32 	%r2, %ntid.x;
	mov.u32 	%r3, %ctaid.x;
	setp.lt.s32 	%p1, %r60, 1;
	@%p1 bra 	$L__BB0_41;
	mov.u32 	%r4, %nctaid.x;
	and.b32  	%r5, %r60, 7;
	setp.lt.u32 	%p2, %r60, 8;
	mov.b32 	%r101, 0;
	@%p2 bra 	$L__BB0_20;
	and.b32  	%r101, %r60, 2147483640;
	neg.s32 	%r99, %r101;
	add.s32 	%r62, %r4, %r3;
	mad.lo.s32 	%r98, %r2, %r62, %r1;
	mul.lo.s32 	%r9, %r2, %r4;
	shl.b32 	%r10, %r9, 3;
	shl.b32 	%r63, %r4, 1;
	add.s32 	%r64, %r3, %r63;
	mad.lo.s32 	%r97, %r2, %r64, %r1;
	mad.lo.s32 	%r65, %r4, 3, %r3;
	mad.lo.s32 	%r96, %r2, %r65, %r1;
	shl.b32 	%r66, %r4, 2;
	add.s32 	%r67, %r3, %r66;
	mad.lo.s32 	%r95, %r2, %r67, %r1;
	mad.lo.s32 	%r68, %r4, 5, %r3;
	mad.lo.s32 	%r94, %r2, %r68, %r1;
	mad.lo.s32 	%r69, %r4, 6, %r3;
	mad.lo.s32 	%r93, %r2, %r69, %r1;
	mad.lo.s32 	%r70, %r4, 7, %r3;
	mad.lo.s32 	%r92, %r2, %r70, %r1;
	mad.lo.s32 	%r91, %r2, %r3, %r1;
$L__BB0_3:
	.pragma "nounroll";
	setp.ge.s32 	%p3, %r91, %r59;
	@%p3 bra 	$L__BB0_5;
	mul.wide.s32 	%rd5, %r91, 4;
	add.s64 	%rd6, %rd2, %rd5;
	ld.global.u32 	%r71, [%rd6];
	add.s64 	%rd7, %rd1, %rd5;
	st.global.u32 	[%rd7], %r71;
$L__BB0_5:
	add.s32 	%r27, %r9, %r91;
	setp.ge.s32 	%p4, %r27, %r59;
	@%p4 bra 	$L__BB0_7;
	mul.wide.s32 	%rd8, %r98, 4;
	add.s64 	%rd9, %rd2, %rd8;
	ld.global.u32 	%r72, [%rd9];
	add.s64 	%rd10, %rd1, %rd8;
	st.global.u32 	[%rd10], %r72;
$L__BB0_7:
	add.s32 	%r28, %r9, %r27;
	setp.ge.s32 	%p5, %r28, %r59;
	@%p5 bra 	$L__BB0_9;
	mul.wide.s32 	%rd11, %r97, 4;
	add.s64 	%rd12, %rd2, %rd11;
	ld.global.u32 	%r73, [%rd12];
	add.s64 	%rd13, %rd1, %rd11;
	st.global.u32 	[%rd13], %r73;
$L__BB0_9:
	add.s32 	%r29, %r9, %r28;
	setp.ge.s32 	%p6, %r29, %r59;
	@%p6 bra 	$L__BB0_11;
	mul.wide.s32 	%rd14, %r96, 4;
	add.s64 	%rd15, %rd2, %rd14;
	ld.global.u32 	%r74, [%rd15];
	add.s64 	%rd16, %rd1, %rd14;
	st.global.u32 	[%rd16], %r74;
$L__BB0_11:
	add.s32 	%r30, %r9, %r29;
	setp.ge.s32 	%p7, %r30, %r59;
	@%p7 bra 	$L__BB0_13;
	mul.wide.s32 	%rd17, %r95, 4;
	add.s64 	%rd18, %rd2, %rd17;
	ld.global.u32 	%r75, [%rd18];
	add.s64 	%rd19, %rd1, %rd17;
	st.global.u32 	[%rd19], %r75;
$L__BB0_13:
	add.s32 	%r31, %r9, %r30;
	setp.ge.s32 	%p8, %r31, %r59;
	@%p8 bra 	$L__BB0_15;
	mul.wide.s32 	%rd20, %r94, 4;
	add.s64 	%rd21, %rd2, %rd20;
	ld.global.u32 	%r76, [%rd21];
	add.s64 	%rd22, %rd1, %rd20;
	st.global.u32 	[%rd22], %r76;
$L__BB0_15:
	add.s32 	%r32, %r9, %r31;
	setp.ge.s32 	%p9, %r32, %r59;
	@%p9 bra 	$L__BB0_17;
	mul.wide.s32 	%rd23, %r93, 4;
	add.s64 	%rd24, %rd2, %rd23;
	ld.global.u32 	%r77, [%rd24];
	add.s64 	%rd25, %rd1, %rd23;
	st.global.u32 	[%rd25], %r77;
$L__BB0_17:
	add.s32 	%r78, %r9, %r32;
	setp.ge.s32 	%p10, %r78, %r59;
	@%p10 bra 	$L__BB0_19;
	mul.wide.s32 	%rd26, %r92, 4;
	add.s64 	%rd27, %rd2, %rd26;
	ld.global.u32 	%r79, [%rd27];
	add.s64 	%rd28, %rd1, %rd26;
	st.global.u32 	[%rd28], %r79;
$L__BB0_19:
	add.s32 	%r99, %r99, 8;
	add.s32 	%r98, %r98, %r10;
	add.s32 	%r97, %r97, %r10;
	add.s32 	%r96, %r96, %r10;
	add.s32 	%r95, %r95, %r10;
	add.s32 	%r94, %r94, %r10;
	add.s32 	%r93, %r93, %r10;
	add.s32 	%r92, %r92, %r10;
	add.s32 	%r91, %r91, %r10;
	setp.ne.s32 	%p11, %r99, 0;
	@%p11 bra 	$L__BB0_3;
$L__BB0_20:
	setp.eq.s32 	%p12, %r5, 0;
	@%p12 bra 	$L__BB0_41;
	and.b32  	%r43, %r60, 3;
	setp.lt.u32 	%p13, %r5, 4;
	@%p13 bra 	$L__BB0_31;
	mad.lo.s32 	%r44, %r101, %r4, %r3;
	mad.lo.s32 	%r45, %r44, %r2, %r1;
	setp.ge.s32 	%p14, %r45, %r59;
	@%p14 bra 	$L__BB0_24;
	mul.wide.s32 	%rd29, %r45, 4;
	add.s64 	%rd30, %rd2, %rd29;
	ld.global.u32 	%r80, [%rd30];
	add.s64 	%rd31, %rd1, %rd29;
	st.global.u32 	[%rd31], %r80;
$L__BB0_24:
	add.s32 	%r46, %r44, %r4;
	mad.lo.s32 	%r47, %r46, %r2, %r1;
	setp.ge.s32 	%p15, %r47, %r59;
	@%p15 bra 	$L__BB0_26;
	mul.wide.s32 	%rd32, %r47, 4;
	add.s64 	%rd33, %rd2, %rd32;
	ld.global.u32 	%r81, [%rd33];
	add.s64 	%rd34, %rd1, %rd32;
	st.global.u32 	[%rd34], %r81;
$L__BB0_26:
	add.s32 	%r48, %r46, %r4;
	mad.lo.s32 	%r49, %r48, %r2, %r1;
	setp.ge.s32 	%p16, %r49, %r59;
	@%p16 bra 	$L__BB0_28;
	mul.wide.s32 	%rd35, %r49, 4;
	add.s64 	%rd36, %rd2, %rd35;
	ld.global.u32 	%r82, [%rd36];
	add.s64 	%rd37, %rd1, %rd35;
	st.global.u32 	[%rd37], %r82;
$L__BB0_28:
	add.s32 	%r83, %r48, %r4;
	mad.lo.s32 	%r50, %r83, %r2, %r1;
	setp.ge.s32 	%p17, %r50, %r59;
	@%p17 bra 	$L__BB0_30;
	mul.wide.s32 	%rd38, %r50, 4;
	add.s64 	%rd39, %rd2, %rd38;
	ld.global.u32 	%r84, [%rd39];
	add.s64 	%rd40, %rd1, %rd38;
	st.global.u32 	[%rd40], %r84;
$L__BB0_30:
	add.s32 	%r101, %r101, 4;
$L__BB0_31:
	setp.eq.s32 	%p18, %r43, 0;
	@%p18 bra 	$L__BB0_41;
	setp.eq.s32 	%p19, %r43, 1;
	@%p19 bra 	$L__BB0_38;
	mad.lo.s32 	%r53, %r101, %r4, %r3;
	mad.lo.s32 	%r54, %r53, %r2, %r1;
	setp.ge.s32 	%p20, %r54, %r59;
	@%p20 bra 	$L__BB0_35;
	mul.wide.s32 	%rd41, %r54, 4;
	add.s64 	%rd42, %rd2, %rd41;
	ld.global.u32 	%r85, [%rd42];
	add.s64 	%rd43, %rd1, %rd41;
	st.global.u32 	[%rd43], %r85;
$L__BB0_35:
	add.s32 	%r86, %r53, %r4;
	mad.lo.s32 	%r55, %r86, %r2, %r1;
	setp.ge.s32 	%p21, %r55, %r59;
	@%p21 bra 	$L__BB0_37;
	mul.wide.s32 	%rd44, %r55, 4;
	add.s64 	%rd45, %rd2, %rd44;
	ld.global.u32 	%r87, [%rd45];
	add.s64 	%rd46, %rd1, %rd44;
	st.global.u32 	[%rd46], %r87;
$L__BB0_37:
	add.s32 	%r101, %r101, 2;
$L__BB0_38:
	and.b32  	%r88, %r60, 1;
	setp.eq.b32 	%p22, %r88, 1;
	not.pred 	%p23, %p22;
	@%p23 bra 	$L__BB0_41;
	mad.lo.s32 	%r89, %r101, %r4, %r3;
	mad.lo.s32 	%r58, %r89, %r2, %r1;
	setp.ge.s32 	%p24, %r58, %r59;
	@%p24 bra 	$L__BB0_41;
	mul.wide.s32 	%rd47, %r58, 4;
	add.s64 	%rd48, %rd2, %rd47;
	ld.global.u32 	%r90, [%rd48];
	add.s64 	%rd49, %rd1, %rd47;
	st.global.u32 	[%rd49], %r90;
$L__BB0_41:
	ret;

}
	// .globl	_Z21globalMemStrideKernelPiS_i
.visible .entry _Z21globalMemStrideKernelPiS_i(
	.param .u64 .ptr .align 1 _Z21globalMemStrideKernelPiS_i_param_0,
	.param .u64 .ptr .align 1 _Z21globalMemStrideKernelPiS_i_param_1,
	.param .u32 _Z21globalMemStrideKernelPiS_i_param_2
)
{
	.reg .b32 	%r<8>;
	.reg .b64 	%rd<8>;

	ld.param.u64 	%rd1, [_Z21globalMemStrideKernelPiS_i_param_0];
	ld.param.u64 	%rd2, [_Z21globalMemStrideKernelPiS_i_param_1];
	ld.param.u32 	%r1, [_Z21globalMemStrideKernelPiS_i_param_2];
	cvta.to.global.u64 	%rd3, %rd2;
	cvta.to.global.u64 	%rd4, %rd1;
	mov.u32 	%r2, %tid.x;
	mov.u32 	%r3, %ntid.x;
	mov.u32 	%r4, %ctaid.x;
	mad.lo.s32 	%r5, %r3, %r4, %r2;
	mul.lo.s32 	%r6, %r1, %r5;
	mul.wide.s32 	%rd5, %r6, 4;
	add.s64 	%rd6, %rd4, %rd5;
	ld.global.u32 	%r7, [%rd6];
	add.s64 	%rd7, %rd3, %rd5;
	st.global.u32 	[%rd7], %r7;
	ret;

}
	// .globl	_Z21globalMemOffsetKernelPiS_i
.visible .entry _Z21globalMemOffsetKernelPiS_i(
	.param .u64 .ptr .align 1 _Z21globalMemOffsetKernelPiS_i_param_0,
	.param .u64 .ptr .align 1 _Z21globalMemOffsetKernelPiS_i_param_1,
	.param .u32 _Z21globalMemOffsetKernelPiS_i_param_2
)
{
	.reg .b32 	%r<8>;
	.reg .b64 	%rd<8>;

	ld.param.u64 	%rd1, [_Z21globalMemOffsetKernelPiS_i_param_0];
	ld.param.u64 	%rd2, [_Z21globalMemOffsetKernelPiS_i_param_1];
	ld.param.u32 	%r1, [_Z21globalMemOffsetKernelPiS_i_param_2];
	cvta.to.global.u64 	%rd3, %rd2;
	cvta.to.global.u64 	%rd4, %rd1;
	mov.u32 	%r2, %tid.x;
	mov.u32 	%r3, %ntid.x;
	mov.u32 	%r4, %ctaid.x;
	mad.lo.s32 	%r5, %r3, %r4, %r2;
	add.s32 	%r6, %r5, %r1;
	mul.wide.s32 	%rd5, %r6, 4;
	add.s64 	%rd6, %rd4, %rd5;
	ld.global.u32 	%r7, [%rd6];
	add.s64 	%rd7, %rd3, %rd5;
	st.global.u32 	[%rd7], %r7;
	ret;

}


// ===== COMPILED SASS (sm_100) =====

	.target	sm_100

	.elftype	@"ET_EXEC"


//--------------------- .note.nv.tkinfo           --------------------------
	.section	.note.nv.tkinfo,"",@"SHT_NOTE"
	.sectionflags	@"SHF_NOTE_NV_TKINFO"
	.tkinfo
        /*0018*/ 	.word	0x00000002
        /*0030*/ 	.string	""
        /*0030*/ 	.string	"ptxas"
        /*0030*/ 	.string	"Cuda compilation tools, release 13.0, V13.0.88"
        /*0030*/ 	.string	"Build cuda_13.0.r13.0/compiler.36424714_0"
        /*0030*/ 	.string	"-arch sm_100 -m 64 "



//--------------------- .note.nv.cuinfo           --------------------------
	.section	.note.nv.cuinfo,"",@"SHT_NOTE"
	.sectionflags	@"SHF_NOTE_NV_CUINFO"
        /*0018*/ 	.short	0x0002
        /*001a*/ 	.short	0x0064
        /*001c*/ 	.short	0x0082
	.zero		2


//--------------------- .nv.info                  --------------------------
	.section	.nv.info,"",@"SHT_CUDA_INFO"
	.align	4


	//----- nvinfo : EIATTR_REGCOUNT
	.align		4
        /*0000*/ 	.byte	0x04, 0x2f
        /*0002*/ 	.short	(.L_1 - .L_0)
	.align		4
.L_0:
        /*0004*/ 	.word	index@(_Z24globalMemCoalescedKernelPiS_ii)
        /*0008*/ 	.word	0x00000020


	//----- nvinfo : EIATTR_FRAME_SIZE
	.align		4
.L_1:
        /*000c*/ 	.byte	0x04, 0x11
        /*000e*/ 	.short	(.L_3 - .L_2)
	.align		4
.L_2:
        /*0010*/ 	.word	index@(_Z24globalMemCoalescedKernelPiS_ii)
        /*0014*/ 	.word	0x00000000


	//----- nvinfo : EIATTR_REGCOUNT
	.align		4
.L_3:
        /*0018*/ 	.byte	0x04, 0x2f
        /*001a*/ 	.short	(.L_5 - .L_4)
	.align		4
.L_4:
        /*001c*/ 	.word	index@(_Z21globalMemStrideKernelPiS_i)
        /*0020*/ 	.word	0x0000000a


	//----- nvinfo : EIATTR_FRAME_SIZE
	.align		4
.L_5:
        /*0024*/ 	.byte	0x04, 0x11
        /*0026*/ 	.short	(.L_7 - .L_6)
	.align		4
.L_6:
        /*0028*/ 	.word	index@(_Z21globalMemStrideKernelPiS_i)
        /*002c*/ 	.word	0x00000000


	//----- nvinfo : EIATTR_REGCOUNT
	.align		4
.L_7:
        /*0030*/ 	.byte	0x04, 0x2f
        /*0032*/ 	.short	(.L_9 - .L_8)
	.align		4
.L_8:
        /*0034*/ 	.word	index@(_Z21globalMemOffsetKernelPiS_i)
        /*0038*/ 	.word	0x0000000a


	//----- nvinfo : EIATTR_FRAME_SIZE
	.align		4
.L_9:
        /*003c*/ 	.byte	0x04, 0x11
        /*003e*/ 	.short	(.L_11 - .L_10)
	.align		4
.L_10:
        /*0040*/ 	.word	index@(_Z21globalMemOffsetKernelPiS_i)
        /*0044*/ 	.word	0x00000000


	//----- nvinfo : EIATTR_MIN_STACK_SIZE
	.align		4
.L_11:
        /*0048*/ 	.byte	0x04, 0x12
        /*004a*/ 	.short	(.L_13 - .L_12)
	.align		4
.L_12:
        /*004c*/ 	.word	index@(_Z21globalMemOffsetKernelPiS_i)
        /*0050*/ 	.word	0x00000000


	//----- nvinfo : EIATTR_MIN_STACK_SIZE
	.align		4
.L_13:
        /*0054*/ 	.byte	0x04, 0x12
        /*0056*/ 	.short	(.L_15 - .L_14)
	.align		4
.L_14:
        /*0058*/ 	.word	index@(_Z21globalMemStrideKernelPiS_i)
        /*005c*/ 	.word	0x00000000


	//----- nvinfo : EIATTR_MIN_STACK_SIZE
	.align		4
.L_15:
        /*0060*/ 	.byte	0x04, 0x12
        /*0062*/ 	.short	(.L_17 - .L_16)
	.align		4
.L_16:
        /*0064*/ 	.word	index@(_Z24globalMemCoalescedKernelPiS_ii)
        /*0068*/ 	.word	0x00000000
.L_17:


//--------------------- .nv.compat                --------------------------
	.section	.nv.compat,"",@"SHT_CUDA_COMPAT_INFO"
	.align	4
        /*0000*/ 	.byte	0x02, 0x09, 0x00, 0x00, 0x02, 0x02, 0x01, 0x00, 0x02, 0x05, 0x05, 0x00, 0x03, 0x07, 0x01, 0x01
        /*0010*/ 	.byte	0x02, 0x03, 0x00, 0x00, 0x02, 0x06, 0x01, 0x00, 0x04, 0x0b, 0x08, 0x00, 0x09, 0x00, 0x00, 0x00
        /*0020*/ 	.byte	0x00, 0x00, 0x00, 0x00


//--------------------- .nv.info._Z21globalMemOffsetKernelPiS_i --------------------------
	.section	.nv.info._Z21globalMemOffsetKernelPiS_i,"",@"SHT_CUDA_INFO"
	.sectionflags	@""
	.align	4


	//----- nvinfo : EIATTR_CUDA_API_VERSION
	.align		4
        /*0000*/ 	.byte	0x04, 0x37
        /*0002*/ 	.short	(.L_19 - .L_18)
.L_18:
        /*0004*/ 	.word	0x00000082


	//----- nvinfo : EIATTR_KPARAM_INFO
	.align		4
.L_19:
        /*0008*/ 	.byte	0x04, 0x17
        /*000a*/ 	.short	(.L_21 - .L_20)
.L_20:
        /*000c*/ 	.word	0x00000000
        /*0010*/ 	.short	0x0002
        /*0012*/ 	.short	0x0010
        /*0014*/ 	.byte	0x00, 0xf0, 0x11, 0x00


	//----- nvinfo : EIATTR_KPARAM_INFO
	.align		4
.L_21:
        /*0018*/ 	.byte	0x04, 0x17
        /*001a*/ 	.short	(.L_23 - .L_22)
.L_22:
        /*001c*/ 	.word	0x00000000
        /*0020*/ 	.short	0x0001
        /*0022*/ 	.short	0x0008
        /*0024*/ 	.byte	0x00, 0xf5, 0x21, 0x00


	//----- nvinfo : EIATTR_KPARAM_INFO
	.align		4
.L_23:
        /*0028*/ 	.byte	0x04, 0x17
        /*002a*/ 	.short	(.L_25 - .L_24)
.L_24:
        /*002c*/ 	.word	0x00000000
        /*0030*/ 	.short	0x0000
        /*0032*/ 	.short	0x0000
        /*0034*/ 	.byte	0x00, 0xf5, 0x21, 0x00


	//----- nvinfo : EIATTR_SPARSE_MMA_MASK
	.align		4
.L_25:
        /*0038*/ 	.byte	0x03, 0x50
        /*003a*/ 	.short	0x0000


	//----- nvinfo : EIATTR_MAXREG_COUNT
	.align		4
        /*003c*/ 	.byte	0x03, 0x1b
        /*003e*/ 	.short	0x00ff


	//----- nvinfo : EIATTR_MERCURY_ISA_VERSION
	.align		4
        /*0040*/ 	.byte	0x03, 0x5f
        /*0042*/ 	.short	0x0101


	//----- nvinfo : EIATTR_VRC_CTA_INIT_COUNT
	.align		4
        /*0044*/ 	.byte	0x02, 0x4a
	.zero		1
	.zero		1


	//----- nvinfo : EIATTR_EXIT_INSTR_OFFSETS
	.align		4
        /*0048*/ 	.byte	0x04, 0x1c
        /*004a*/ 	.short	(.L_27 - .L_26)


	//   ....[0]....
.L_26:
        /*004c*/ 	.word	0x000000e0


	//----- nvinfo : EIATTR_CBANK_PARAM_SIZE
	.align		4
.L_27:
        /*0050*/ 	.byte	0x03, 0x19
        /*0052*/ 	.short	0x0014


	//----- nvinfo : EIATTR_PARAM_CBANK
	.align		4
        /*0054*/ 	.byte	0x04, 0x0a
        /*0056*/ 	.short	(.L_29 - .L_28)
	.align		4
.L_28:
        /*0058*/ 	.word	index@(.nv.constant0._Z21globalMemOffsetKernelPiS_i)
        /*005c*/ 	.short	0x0380
        /*005e*/ 	.short	0x0014


	//----- nvinfo : EIATTR_SW_WAR
	.align		4
.L_29:
        /*0060*/ 	.byte	0x04, 0x36
        /*0062*/ 	.short	(.L_31 - .L_30)
.L_30:
        /*0064*/ 	.word	0x00000008
.L_31:


//--------------------- .nv.info._Z21globalMemStrideKernelPiS_i --------------------------
	.section	.nv.info._Z21globalMemStrideKernelPiS_i,"",@"SHT_CUDA_INFO"
	.sectionflags	@""
	.align	4


	//----- nvinfo : EIATTR_CUDA_API_VERSION
	.align		4
        /*0000*/ 	.byte	0x04, 0x37
        /*0002*/ 	.short	(.L_33 - .L_32)
.L_32:
        /*0004*/ 	.word	0x00000082


	//----- nvinfo : EIATTR_KPARAM_INFO
	.align		4
.L_33:
        /*0008*/ 	.byte	0x04, 0x17
        /*000a*/ 	.short	(.L_35 - .L_34)
.L_34:
        /*000c*/ 	.word	0x00000000
        /*0010*/ 	.short	0x0002
        /*0012*/ 	.short	0x0010
        /*0014*/ 	.byte	0x00, 0xf0, 0x11, 0x00


	//----- nvinfo : EIATTR_KPARAM_INFO
	.align		4
.L_35:
        /*0018*/ 	.byte	0x04, 0x17
        /*001a*/ 	.short	(.L_37 - .L_36)
.L_36:
        /*001c*/ 	.word	0x00000000
        /*0020*/ 	.short	0x0001
        /*0022*/ 	.short	0x0008
        /*0024*/ 	.byte	0x00, 0xf5, 0x21, 0x00


	//----- nvinfo : EIATTR_KPARAM_INFO
	.align		4
.L_37:
        /*0028*/ 	.byte	0x04, 0x17
        /*002a*/ 	.short	(.L_39 - .L_38)
.L_38:
        /*002c*/ 	.word	0x00000000
        /*0030*/ 	.short	0x0000
        /*0032*/ 	.short	0x0000
        /*0034*/ 	.byte	0x00, 0xf5, 0x21, 0x00


	//----- nvinfo : EIATTR_SPARSE_MMA_MASK
	.align		4
.L_39:
        /*0038*/ 	.byte	0x03, 0x50
        /*003a*/ 	.short	0x0000


	//----- nvinfo : EIATTR_MAXREG_COUNT
	.align		4
        /*003c*/ 	.byte	0x03, 0x1b
        /*003e*/ 	.short	0x00ff


	//----- nvinfo : EIATTR_MERCURY_ISA_VERSION
	.align		4
        /*0040*/ 	.byte	0x03, 0x5f
        /*0042*/ 	.short	0x0101


	//----- nvinfo : EIATTR_VRC_CTA_INIT_COUNT
	.align		4
        /*0044*/ 	.byte	0x02, 0x4a
	.zero		1
	.zero		1


	//----- nvinfo : EIATTR_EXIT_INSTR_OFFSETS
	.align		4
        /*0048*/ 	.byte	0x04, 0x1c
        /*004a*/ 	.short	(.L_41 - .L_40)


	//   ....[0]....
.L_40:
        /*004c*/ 	.word	0x000000e0


	//----- nvinfo : EIATTR_CBANK_PARAM_SIZE
	.align		4
.L_41:
        /*0050*/ 	.byte	0x03, 0x19
        /*0052*/ 	.short	0x0014


	//----- nvinfo : EIATTR_PARAM_CBANK
	.align		4
        /*0054*/ 	.byte	0x04, 0x0a
        /*0056*/ 	.short	(.L_43 - .L_42)
	.align		4
.L_42:
        /*0058*/ 	.word	index@(.nv.constant0._Z21globalMemStrideKernelPiS_i)
        /*005c*/ 	.short	0x0380
        /*005e*/ 	.short	0x0014


	//----- nvinfo : EIATTR_SW_WAR
	.align		4
.L_43:
        /*0060*/ 	.byte	0x04, 0x36
        /*0062*/ 	.short	(.L_45 - .L_44)
.L_44:
        /*0064*/ 	.word	0x00000008
.L_45:


//--------------------- .nv.info._Z24globalMemCoalescedKernelPiS_ii --------------------------
	.section	.nv.info._Z24globalMemCoalescedKernelPiS_ii,"",@"SHT_CUDA_INFO"
	.sectionflags	@""
	.align	4


	//----- nvinfo : EIATTR_CUDA_API_VERSION
	.align		4
        /*0000*/ 	.byte	0x04, 0x37
        /*0002*/ 	.short	(.L_47 - .L_46)
.L_46:
        /*0004*/ 	.word	0x00000082


	//----- nvinfo : EIATTR_KPARAM_INFO
	.align		4
.L_47:
        /*0008*/ 	.byte	0x04, 0x17
        /*000a*/ 	.short	(.L_49 - .L_48)
.L_48:
        /*000c*/ 	.word	0x00000000
        /*0010*/ 	.short	0x0003
        /*0012*/ 	.short	0x0014
        /*0014*/ 	.byte	0x00, 0xf0, 0x11, 0x00


	//----- nvinfo : EIATTR_KPARAM_INFO
	.align		4
.L_49:
        /*0018*/ 	.byte	0x04, 0x17
        /*001a*/ 	.short	(.L_51 - .L_50)
.L_50:
        /*001c*/ 	.word	0x00000000
        /*0020*/ 	.short	0x0002
        /*0022*/ 	.short	0x0010
        /*0024*/ 	.byte	0x00, 0xf0, 0x11, 0x00


	//----- nvinfo : EIATTR_KPARAM_INFO
	.align		4
.L_51:
        /*0028*/ 	.byte	0x04, 0x17
        /*002a*/ 	.short	(.L_53 - .L_52)
.L_52:
        /*002c*/ 	.word	0x00000000
        /*0030*/ 	.short	0x0001
        /*0032*/ 	.short	0x0008
        /*0034*/ 	.byte	0x00, 0xf5, 0x21, 0x00


	//----- nvinfo : EIATTR_KPARAM_INFO
	.align		4
.L_53:
        /*0038*/ 	.byte	0x04, 0x17
        /*003a*/ 	.short	(.L_55 - .L_54)
.L_54:
        /*003c*/ 	.word	0x00000000
        /*0040*/ 	.short	0x0000
        /*0042*/ 	.short	0x0000
        /*0044*/ 	.byte	0x00, 0xf5, 0x21, 0x00


	//----- nvinfo : EIATTR_SPARSE_MMA_MASK
	.align		4
.L_55:
        /*0048*/ 	.byte	0x03, 0x50
        /*004a*/ 	.short	0x0000


	//----- nvinfo : EIATTR_MAXREG_COUNT
	.align		4
        /*004c*/ 	.byte	0x03, 0x1b
        /*004e*/ 	.short	0x00ff


	//----- nvinfo : EIATTR_MERCURY_ISA_VERSION
	.align		4
        /*0050*/ 	.byte	0x03, 0x5f
        /*0052*/ 	.short	0x0101


	//----- nvinfo : EIATTR_VRC_CTA_INIT_COUNT
	.align		4
        /*0054*/ 	.byte	0x02, 0x4a
	.zero		1
	.zero		1


	//----- nvinfo : EIATTR_EXIT_INSTR_OFFSETS
	.align		4
        /*0058*/ 	.byte	0x04, 0x1c
        /*005a*/ 	.short	(.L_57 - .L_56)


	//   ....[0]....
.L_56:
        /*005c*/ 	.word	0x00000040


	//   ....[1]....
        /*0060*/ 	.word	0x000006b0


	//   ....[2]....
        /*0064*/ 	.word	0x00000970


	//   ....[3]....
        /*0068*/ 	.word	0x00000b00


	//   ....[4]....
        /*006c*/ 	.word	0x00000b50


	//   ....[5]....
        /*0070*/ 	.word	0x00000bc0


	//----- nvinfo : EIATTR_CBANK_PARAM_SIZE
	.align		4
.L_57:
        /*0074*/ 	.byte	0x03, 0x19
        /*0076*/ 	.short	0x0018


	//----- nvinfo : EIATTR_PARAM_CBANK
	.align		4
        /*0078*/ 	.byte	0x04, 0x0a
        /*007a*/ 	.short	(.L_59 - .L_58)
	.align		4
.L_58:
        /*007c*/ 	.word	index@(.nv.constant0._Z24globalMemCoalescedKernelPiS_ii)
        /*0080*/ 	.short	0x0380
        /*0082*/ 	.short	0x0018


	//----- nvinfo : EIATTR_SW_WAR
	.align		4
.L_59:
        /*0084*/ 	.byte	0x04, 0x36
        /*0086*/ 	.short	(.L_61 - .L_60)
.L_60:
        /*0088*/ 	.word	0x00000008
.L_61:


//--------------------- .nv.callgraph             --------------------------
	.section	.nv.callgraph,"",@"SHT_CUDA_CALLGRAPH"
	.align	4
	.sectionentsize	8
	.align		4
        /*0000*/ 	.word	0x00000000
	.align		4
        /*0004*/ 	.word	0xffffffff
	.align		4
        /*0008*/ 	.word	0x00000000
	.align		4
        /*000c*/ 	.word	0xfffffffe
	.align		4
        /*0010*/ 	.word	0x00000000
	.align		4
        /*0014*/ 	.word	0xfffffffd
	.align		4
        /*0018*/ 	.word	0x00000000
	.align		4
        /*001c*/ 	.word	0xfffffffc


//--------------------- .text._Z21globalMemOffsetKernelPiS_i --------------------------
	.section	.text._Z21globalMemOffsetKernelPiS_i,"ax",@progbits
	.align	128
        .global         _Z21globalMemOffsetKernelPiS_i
        .type           _Z21globalMemOffsetKernelPiS_i,@function
        .size           _Z21globalMemOffsetKernelPiS_i,(.L_x_7 - _Z21globalMemOffsetKernelPiS_i)
        .other          _Z21globalMemOffsetKernelPiS_i,@"STO_CUDA_ENTRY STV_DEFAULT"
_Z21globalMemOffsetKernelPiS_i:
.text._Z21globalMemOffsetKernelPiS_i:
[----:B------:R-:W-:Y:S01]  /*0000*/  LDC R1, c[0x0][0x37c] ;  /* 0x0000df00ff017b82 */ /* 0x000fe20000000800 */
[----:B------:R-:W0:Y:S01]  /*0010*/  S2R R0, SR_TID.X ;  /* 0x0000000000007919 */ /* 0x000e220000002100 */
[----:B------:R-:W0:Y:S06]  /*0020*/  LDCU UR6, c[0x0][0x360] ;  /* 0x00006c00ff0677ac */ /* 0x000e2c0008000800 */
[----:B------:R-:W1:Y:S01]  /*0030*/  LDC.64 R2, c[0x0][0x380] ;  /* 0x0000e000ff027b82 */ /* 0x000e620000000a00 */
[----:B------:R-:W0:Y:S01]  /*0040*/  S2R R5, SR_CTAID.X ;  /* 0x0000000000057919 */ /* 0x000e220000002500 */
[----:B------:R-:W2:Y:S01]  /*0050*/  LDCU UR7, c[0x0][0x390] ;  /* 0x00007200ff0777ac */ /* 0x000ea20008000800 */
[----:B------:R-:W3:Y:S01]  /*0060*/  LDCU.64 UR4, c[0x0][0x358] ;  /* 0x00006b00ff0477ac */ /* 0x000ee20008000a00 */
[----:B0-----:R-:W-:-:S04]  /*0070*/  IMAD R0, R5, UR6, R0 ;  /* 0x0000000605007c24 */ /* 0x001fc8000f8e0200 */
[----:B------:R-:W0:Y:S01]  /*0080*/  LDC.64 R4, c[0x0][0x388] ;  /* 0x0000e200ff047b82 */ /* 0x000e220000000a00 */
[----:B--2---:R-:W-:-:S05]  /*0090*/  IADD3 R7, PT, PT, R0, UR7, RZ ;  /* 0x0000000700077c10 */ /* 0x004fca000fffe0ff */
[----:B-1----:R-:W-:-:S06]  /*00a0*/  IMAD.WIDE R2, R7, 0x4, R2 ;  /* 0x0000000407027825 */ /* 0x002fcc00078e0202 */
[----:B---3--:R-:W2:Y:S01]  /*00b0*/  LDG.E R3, desc[UR4][R2.64] ;  /* 0x0000000402037981 */ /* 0x008ea2000c1e1900 */
[----:B0-----:R-:W-:-:S05]  /*00c0*/  IMAD.WIDE R4, R7, 0x4, R4 ;  /* 0x0000000407047825 */ /* 0x001fca00078e0204 */
[----:B--2---:R-:W-:Y:S01]  /*00d0*/  STG.E desc[UR4][R4.64], R3 ;  /* 0x0000000304007986 */ /* 0x004fe2000c101904 */
[----:B------:R-:W-:Y:S05]  /*00e0*/  EXIT ;  /* 0x000000000000794d */ /* 0x000fea0003800000 */
.L_x_0:
[----:B------:R-:W-:-:S00]  /*00f0*/  BRA `(.L_x_0) ;  /* 0xfffffffc00fc7947 */ /* 0x000fc0000383ffff */
[----:B------:R-:W-:-:S00]  /*0100*/  NOP ;  /* 0x0000000000007918 */ /* 0x000fc00000000000 */
[----:B------:R-:W-:-:S00]  /*0110*/  NOP ;  /* 0x0000000000007918 */ /* 0x000fc00000000000 */
[----:B------:R-:W-:-:S00]  /*0120*/  NOP ;  /* 0x0000000000007918 */ /* 0x000fc00000000000 */
[----:B------:R-:W-:-:S00]  /*0130*/  NOP ;  /* 0x0000000000007918 */ /* 0x000fc00000000000 */
[----:B------:R-:W-:-:S00]  /*0140*/  NOP ;  /* 0x0000000000007918 */ /* 0x000fc00000000000 */
[----:B------:R-:W-:-:S00]  /*0150*/  NOP ;  /* 0x0000000000007918 */ /* 0x000fc00000000000 */
[----:B------:R-:W-:-:S00]  /*0160*/  NOP ;  /* 0x0000000000007918 */ /* 0x000fc00000000000 */
[----:B------:R-:W-:-:S00]  /*0170*/  NOP ;  /* 0x0000000000007918 */ /* 0x000fc00000000000 */
.L_x_7:


//--------------------- .text._Z21globalMemStrideKernelPiS_i --------------------------
	.section	.text._Z21globalMemStrideKernelPiS_i,"ax",@progbits
	.align	128
        .global         _Z21globalMemStrideKernelPiS_i
        .type           _Z21globalMemStrideKernelPiS_i,@function
        .size           _Z21globalMemStrideKernelPiS_i,(.L_x_8 - _Z21globalMemStrideKernelPiS_i)
        .other          _Z21globalMemStrideKernelPiS_i,@"STO_CUDA_ENTRY STV_DEFAULT"
_Z21globalMemStrideKernelPiS_i:
.text._Z21globalMemStrideKernelPiS_i:
        /* <DEDUP_REMOVED lines=9> */
[----:B--2---:R-:W-:-:S04]  /*0090*/  IMAD R7, R0, UR7, RZ ;  /* 0x0000000700077c24 */ /* 0x004fc8000f8e02ff */
[----:B-1----:R-:W-:-:S06]  /*00a0*/  IMAD.WIDE R2, R7, 0x4, R2 ;  /* 0x0000000407027825 */ /* 0x002fcc00078e0202 */
[----:B---3--:R-:W2:Y:S01]  /*00b0*/  LDG.E R3, desc[UR4][R2.64] ;  /* 0x0000000402037981 */ /* 0x008ea2000c1e1900 */
[----:B0-----:R-:W-:-:S05]  /*00c0*/  IMAD.WIDE R4, R7, 0x4, R4 ;  /* 0x0000000407047825 */ /* 0x001fca00078e0204 */
[----:B--2---:R-:W-:Y:S01]  /*00d0*/  STG.E desc[UR4][R4.64], R3 ;  /* 0x0000000304007986 */ /* 0x004fe2000c101904 */
[----:B------:R-:W-:Y:S05]  /*00e0*/  EXIT ;  /* 0x000000000000794d */ /* 0x000fea0003800000 */
.L_x_1:
        /* <DEDUP_REMOVED lines=9> */
.L_x_8:


//--------------------- .text._Z24globalMemCoalescedKernelPiS_ii --------------------------
	.section	.text._Z24globalMemCoalescedKernelPiS_ii,"ax",@progbits
	.align	128
        .global         _Z24globalMemCoalescedKernelPiS_ii
        .type           _Z24globalMemCoalescedKernelPiS_ii,@function
        .size           _Z24globalMemCoalescedKernelPiS_ii,(.L_x_9 - _Z24globalMemCoalescedKernelPiS_ii)
        .other          _Z24globalMemCoalescedKernelPiS_ii,@"STO_CUDA_ENTRY STV_DEFAULT"
_Z24globalMemCoalescedKernelPiS_ii:
.text._Z24globalMemCoalescedKernelPiS_ii:
[----:B------:R-:W-:Y:S08]  /*0000*/  LDC R1, c[0x0][0x37c] ;  /* 0x0000df00ff017b82 */ /* 0x000ff00000000800 */
[----:B------:R-:W0:Y:S01]  /*0010*/  LDC R6, c[0x0][0x394] ;  /* 0x0000e500ff067b82 */ /* 0x000e220000000800 */
[----:B------:R-:W1:Y:S01]  /*0020*/  LDCU UR4, c[0x0][0x360] ;  /* 0x00006c00ff0477ac */ /* 0x000e620008000800 */
[----:B0-----:R-:W-:-:S13]  /*0030*/  ISETP.GE.AND P0, PT, R6, 0x1, PT ;  /* 0x000000010600780c */ /* 0x001fda0003f06270 */
[----:B-1----:R-:W-:Y:S05]  /*0040*/  @!P0 EXIT ;  /* 0x000000000000894d */ /* 0x002fea0003800000 */
[----:B------:R-:W0:Y:S01]  /*0050*/  S2R R2, SR_CTAID.X ;  /* 0x0000000000027919 */ /* 0x000e220000002500 */
[----:B------:R-:W1:Y:S01]  /*0060*/  LDC R3, c[0x0][0x370] ;  /* 0x0000dc00ff037b82 */ /* 0x000e620000000800 */
[C---:B------:R-:W-:Y:S01]  /*0070*/  ISETP.GE.U32.AND P1, PT, R6.reuse, 0x8, PT ;  /* 0x000000080600780c */ /* 0x040fe20003f26070 */
[----:B------:R-:W2:Y:S01]  /*0080*/  LDCU.64 UR6, c[0x0][0x358] ;  /* 0x00006b00ff0677ac */ /* 0x000ea20008000a00 */
[----:B------:R-:W3:Y:S01]  /*0090*/  S2R R5, SR_TID.X ;  /* 0x0000000000057919 */ /* 0x000ee20000002100 */
[----:B------:R-:W-:Y:S01]  /*00a0*/  LOP3.LUT R0, R6, 0x7, RZ, 0xc0, !PT ;  /* 0x0000000706007812 */ /* 0x000fe200078ec0ff */
[----:B------:R-:W-:-:S03]  /*00b0*/  HFMA2 R4, -RZ, RZ, 0, 0 ;  /* 0x00000000ff047431 */ /* 0x000fc600000001ff */
[----:B------:R-:W-:-:S06]  /*00c0*/  ISETP.NE.AND P0, PT, R0, RZ, PT ;  /* 0x000000ff0000720c */ /* 0x000fcc0003f05270 */
[----:B------:R-:W-:Y:S07]  /*00d0*/  @!P1 BRA `(.L_x_2) ;  /* 0x0000000400749947 */ /* 0x000fee0003800000 */
[----:B01----:R-:W-:Y:S01]  /*00e0*/  IADD3 R8, PT, PT, R2, R3, RZ ;  /* 0x0000000302087210 */ /* 0x003fe20007ffe0ff */
[C-C-:B------:R-:W-:Y:S01]  /*00f0*/  IMAD R12, R3.reuse, 0x3, R2.reuse ;  /* 0x00000003030c7824 */ /* 0x140fe200078e0202 */
[CC--:B------:R-:W-:Y:S01]  /*0100*/  LEA R10, R3.reuse, R2.reuse, 0x1 ;  /* 0x00000002030a7211 */ /* 0x0c0fe200078e08ff */
[C-C-:B------:R-:W-:Y:S01]  /*0110*/  IMAD R16, R3.reuse, 0x5, R2.reuse ;  /* 0x0000000503107824 */ /* 0x140fe200078e0202 */
[C---:B------:R-:W-:Y:S01]  /*0120*/  LEA R14, R3.reuse, R2, 0x2 ;  /* 0x00000002030e7211 */ /* 0x040fe200078e10ff */
[C-C-:B------:R-:W-:Y:S01]  /*0130*/  IMAD R18, R3.reuse, 0x6, R2.reuse ;  /* 0x0000000603127824 */ /* 0x140fe200078e0202 */
[----:B------:R-:W-:Y:S01]  /*0140*/  LOP3.LUT R4, R6, 0x7ffffff8, RZ, 0xc0, !PT ;  /* 0x7ffffff806047812 */ /* 0x000fe200078ec0ff */
[C---:B------:R-:W-:Y:S01]  /*0150*/  IMAD R20, R3.reuse, 0x7, R2 ;  /* 0x0000000703147824 */ /* 0x040fe200078e0202 */
[----:B------:R-:W0:Y:S01]  /*0160*/  LDCU UR5, c[0x0][0x390] ;  /* 0x00007200ff0577ac */ /* 0x000e220008000800 */
[----:B---3--:R-:W-:Y:S01]  /*0170*/  IMAD R7, R8, UR4, R5 ;  /* 0x0000000408077c24 */ /* 0x008fe2000f8e0205 */
[----:B------:R-:W-:Y:S01]  /*0180*/  IADD3 R8, PT, PT, -R4, RZ, RZ ;  /* 0x000000ff04087210 */ /* 0x000fe20007ffe1ff */
[----:B------:R-:W-:-:S02]  /*0190*/  IMAD R6, R3, UR4, RZ ;  /* 0x0000000403067c24 */ /* 0x000fc4000f8e02ff */
[--C-:B------:R-:W-:Y:S02]  /*01a0*/  IMAD R25, R2, UR4, R5.reuse ;  /* 0x0000000402197c24 */ /* 0x100fe4000f8e0205 */
[--C-:B------:R-:W-:Y:S02]  /*01b0*/  IMAD R9, R10, UR4, R5.reuse ;  /* 0x000000040a097c24 */ /* 0x100fe4000f8e0205 */
[--C-:B------:R-:W-:Y:S02]  /*01c0*/  IMAD R11, R12, UR4, R5.reuse ;  /* 0x000000040c0b7c24 */ /* 0x100fe4000f8e0205 */
[--C-:B------:R-:W-:Y:S02]  /*01d0*/  IMAD R13, R14, UR4, R5.reuse ;  /* 0x000000040e0d7c24 */ /* 0x100fe4000f8e0205 */
[--C-:B------:R-:W-:Y:S02]  /*01e0*/  IMAD R15, R16, UR4, R5.reuse ;  /* 0x00000004100f7c24 */ /* 0x100fe4000f8e0205 */
[----:B------:R-:W-:-:S02]  /*01f0*/  IMAD R17, R18, UR4, R5 ;  /* 0x0000000412117c24 */ /* 0x000fc4000f8e0205 */
[----:B------:R-:W-:-:S07]  /*0200*/  IMAD R23, R20, UR4, R5 ;  /* 0x0000000414177c24 */ /* 0x000fce000f8e0205 */
.L_x_3:
[----:B------:R-:W1:Y:S01]  /*0210*/  LDC.64 R18, c[0x0][0x380] ;  /* 0x0000e000ff127b82 */ /* 0x000e620000000a00 */
[----:B0-----:R-:W-:-:S07]  /*0220*/  ISETP.GE.AND P2, PT, R25, UR5, PT ;  /* 0x0000000519007c0c */ /* 0x001fce000bf46270 */
[----:B------:R-:W0:Y:S06]  /*0230*/  LDC.64 R20, c[0x0][0x388] ;  /* 0x0000e200ff147b82 */ /* 0x000e2c0000000a00 */
[----:B-1----:R-:W-:Y:S02]  /*0240*/  @!P2 IMAD.WIDE R26, R25, 0x4, R18 ;  /* 0x00000004191aa825 */ /* 0x002fe400078e0212 */
[----:B------:R-:W1:Y:S03]  /*0250*/  LDC.64 R18, c[0x0][0x380] ;  /* 0x0000e000ff127b82 */ /* 0x000e660000000a00 */
[----:B--2---:R0:W2:Y:S01]  /*0260*/  @!P2 LDG.E R12, desc[UR6][R26.64] ;  /* 0x000000061a0ca981 */ /* 0x0040a2000c1e1900 */
[----:B------:R-:W-:-:S04]  /*0270*/  IADD3 R10, PT, PT, R6, R25, RZ ;  /* 0x00000019060a7210 */ /* 0x000fc80007ffe0ff */
[----:B------:R-:W-:Y:S01]  /*0280*/  ISETP.GE.AND P1, PT, R10, UR5, PT ;  /* 0x000000050a007c0c */ /* 0x000fe2000bf26270 */
[----:B0-----:R-:W-:Y:S02]  /*0290*/  @!P2 IMAD.WIDE R26, R25, 0x4, R20 ;  /* 0x00000004191aa825 */ /* 0x001fe400078e0214 */
[----:B------:R-:W0:Y:S10]  /*02a0*/  LDC.64 R20, c[0x0][0x388] ;  /* 0x0000e200ff147b82 */ /* 0x000e340000000a00 */
[----:B-1----:R-:W-:-:S02]  /*02b0*/  @!P1 IMAD.WIDE R28, R7, 0x4, R18 ;  /* 0x00000004071c9825 */ /* 0x002fc400078e0212 */
[----:B------:R-:W1:Y:S01]  /*02c0*/  LDC.64 R18, c[0x0][0x380] ;  /* 0x0000e000ff127b82 */ /* 0x000e620000000a00 */
[----:B--2---:R0:W-:Y:S04]  /*02d0*/  @!P2 STG.E desc[UR6][R26.64], R12 ;  /* 0x0000000c1a00a986 */ /* 0x0041e8000c101906 */
[----:B------:R1:W2:Y:S01]  /*02e0*/  @!P1 LDG.E R14, desc[UR6][R28.64] ;  /* 0x000000061c0e9981 */ /* 0x0002a2000c1e1900 */
        /* <DEDUP_REMOVED lines=14> */
[----:B--2---:R-:W-:Y:S04]  /*03d0*/  @!P2 STG.E desc[UR6][R28.64], R16 ;  /* 0x000000101c00a986 */ /* 0x004fe8000c101906 */
[----:B------:R1:W2:Y:S01]  /*03e0*/  @!P1 LDG.E R12, desc[UR6][R26.64] ;  /* 0x000000061a0c9981 */ /* 0x0002a2000c1e1900 */
[----:B------:R-:W-:Y:S01]  /*03f0*/  IADD3 R10, PT, PT, R6, R10, RZ ;  /* 0x0000000a060a7210 */ /* 0x000fe20007ffe0ff */
[----:B0-----:R-:W-:-:S03]  /*0400*/  @!P1 IMAD.WIDE R20, R11, 0x4, R20 ;  /* 0x000000040b149825 */ /* 0x001fc600078e0214 */
[----:B------:R-:W-:-:S13]  /*0410*/  ISETP.GE.AND P2, PT, R10, UR5, PT ;  /* 0x000000050a007c0c */ /* 0x000fda000bf46270 */
[----:B-1----:R-:W-:Y:S02]  /*0420*/  @!P2 IMAD.WIDE R26, R13, 0x4, R18 ;  /* 0x000000040d1aa825 */ /* 0x002fe400078e0212 */
[----:B------:R-:W0:Y:S01]  /*0430*/  LDC.64 R18, c[0x0][0x388] ;  /* 0x0000e200ff127b82 */ /* 0x000e220000000a00 */
[----:B--2---:R1:W-:Y:S04]  /*0440*/  @!P1 STG.E desc[UR6][R20.64], R12 ;  /* 0x0000000c14009986 */ /* 0x0043e8000c101906 */
[----:B------:R0:W2:Y:S01]  /*0450*/  @!P2 LDG.E R14, desc[UR6][R26.64] ;  /* 0x000000061a0ea981 */ /* 0x0000a2000c1e1900 */
[----:B------:R-:W-:-:S04]  /*0460*/  IADD3 R10, PT, PT, R6, R10, RZ ;  /* 0x0000000a060a7210 */ /* 0x000fc80007ffe0ff */
[----:B------:R-:W-:Y:S01]  /*0470*/  ISETP.GE.AND P1, PT, R10, UR5, PT ;  /* 0x000000050a007c0c */ /* 0x000fe2000bf26270 */
[----:B-1----:R-:W1:Y:S01]  /*0480*/  LDC.64 R20, c[0x0][0x380] ;  /* 0x0000e000ff147b82 */ /* 0x002e620000000a00 */
[----:B0-----:R-:W-:-:S07]  /*0490*/  @!P2 IMAD.WIDE R26, R13, 0x4, R18 ;  /* 0x000000040d1aa825 */ /* 0x001fce00078e0212 */
[----:B------:R-:W0:Y:S04]  /*04a0*/  LDC.64 R18, c[0x0][0x388] ;  /* 0x0000e200ff127b82 */ /* 0x000e280000000a00 */
[----:B-1----:R-:W-:-:S04]  /*04b0*/  @!P1 IMAD.WIDE R28, R15, 0x4, R20 ;  /* 0x000000040f1c9825 */ /* 0x002fc800078e0214 */
        /* <DEDUP_REMOVED lines=10> */
[----:B------:R-:W3:Y:S01]  /*0560*/  @!P2 LDG.E R12, desc[UR6][R28.64] ;  /* 0x000000061c0ca981 */ /* 0x000ee2000c1e1900 */
[----:B------:R-:W-:Y:S01]  /*0570*/  IADD3 R10, PT, PT, R6, R10, RZ ;  /* 0x0000000a060a7210 */ /* 0x000fe20007ffe0ff */
[----:B0-----:R-:W-:-:S03]  /*0580*/  @!P2 IMAD.WIDE R18, R17, 0x4, R18 ;  /* 0x000000041112a825 */ /* 0x001fc600078e0212 */
[----:B------:R-:W-:-:S13]  /*0590*/  ISETP.GE.AND P1, PT, R10, UR5, PT ;  /* 0x000000050a007c0c */ /* 0x000fda000bf26270 */
[----:B-1----:R-:W-:Y:S01]  /*05a0*/  @!P1 IMAD.WIDE R20, R23, 0x4, R20 ;  /* 0x0000000417149825 */ /* 0x002fe200078e0214 */
[----:B---3--:R4:W-:Y:S04]  /*05b0*/  @!P2 STG.E desc[UR6][R18.64], R12 ;  /* 0x0000000c1200a986 */ /* 0x0089e8000c101906 */
[----:B------:R0:W3:Y:S01]  /*05c0*/  @!P1 LDG.E R10, desc[UR6][R20.64] ;  /* 0x00000006140a9981 */ /* 0x0000e2000c1e1900 */
[----:B------:R-:W-:Y:S02]  /*05d0*/  IADD3 R8, PT, PT, R8, 0x8, RZ ;  /* 0x0000000808087810 */ /* 0x000fe40007ffe0ff */
[C---:B------:R-:W-:Y:S02]  /*05e0*/  LEA R25, R6.reuse, R25, 0x3 ;  /* 0x0000001906197211 */ /* 0x040fe400078e18ff */
[----:B------:R-:W-:-:S02]  /*05f0*/  LEA R7, R6, R7, 0x3 ;  /* 0x0000000706077211 */ /* 0x000fc400078e18ff */
[C---:B------:R-:W-:Y:S02]  /*0600*/  LEA R9, R6.reuse, R9, 0x3 ;  /* 0x0000000906097211 */ /* 0x040fe400078e18ff */
[C---:B------:R-:W-:Y:S01]  /*0610*/  LEA R11, R6.reuse, R11, 0x3 ;  /* 0x0000000b060b7211 */ /* 0x040fe200078e18ff */
[----:B0-----:R-:W2:Y:S01]  /*0620*/  LDC.64 R20, c[0x0][0x388] ;  /* 0x0000e200ff147b82 */ /* 0x001ea20000000a00 */
[C---:B------:R-:W-:Y:S02]  /*0630*/  LEA R13, R6.reuse, R13, 0x3 ;  /* 0x0000000d060d7211 */ /* 0x040fe400078e18ff */
[C---:B------:R-:W-:Y:S02]  /*0640*/  LEA R15, R6.reuse, R15, 0x3 ;  /* 0x0000000f060f7211 */ /* 0x040fe400078e18ff */
[C---:B------:R-:W-:Y:S01]  /*0650*/  LEA R17, R6.reuse, R17, 0x3 ;  /* 0x0000001106117211 */ /* 0x040fe200078e18ff */
[----:B--2---:R-:W-:Y:S01]  /*0660*/  @!P1 IMAD.WIDE R26, R23, 0x4, R20 ;  /* 0x00000004171a9825 */ /* 0x004fe200078e0214 */
[----:B------:R-:W-:-:S04]  /*0670*/  LEA R23, R6, R23, 0x3 ;  /* 0x0000001706177211 */ /* 0x000fc800078e18ff */
[----:B---3--:R4:W-:Y:S01]  /*0680*/  @!P1 STG.E desc[UR6][R26.64], R10 ;  /* 0x0000000a1a009986 */ /* 0x0089e2000c101906 */
[----:B------:R-:W-:-:S13]  /*0690*/  ISETP.NE.AND P1, PT, R8, RZ, PT ;  /* 0x000000ff0800720c */ /* 0x000fda0003f25270 */
[----:B----4-:R-:W-:Y:S05]  /*06a0*/  @P1 BRA `(.L_x_3) ;  /* 0xfffffff800d81947 */ /* 0x010fea000383ffff */
.L_x_2:
[----:B--2---:R-:W-:Y:S05]  /*06b0*/  @!P0 EXIT ;  /* 0x000000000000894d */ /* 0x004fea0003800000 */
[----:B------:R-:W2:Y:S01]  /*06c0*/  LDC R6, c[0x0][0x394] ;  /* 0x0000e500ff067b82 */ /* 0x000ea20000000800 */
[----:B------:R-:W-:Y:S02]  /*06d0*/  ISETP.GE.U32.AND P1, PT, R0, 0x4, PT ;  /* 0x000000040000780c */ /* 0x000fe40003f26070 */
[----:B--2---:R-:W-:-:S04]  /*06e0*/  LOP3.LUT R7, R6, 0x3, RZ, 0xc0, !PT ;  /* 0x0000000306077812 */ /* 0x004fc800078ec0ff */
[----:B------:R-:W-:-:S07]  /*06f0*/  ISETP.NE.AND P0, PT, R7, RZ, PT ;  /* 0x000000ff0700720c */ /* 0x000fce0003f05270 */
[----:B------:R-:W-:Y:S06]  /*0700*/  @!P1 BRA `(.L_x_4) ;  /* 0x0000000000989947 */ /* 0x000fec0003800000 */
[----:B------:R-:W2:Y:S01]  /*0710*/  LDCU UR5, c[0x0][0x390] ;  /* 0x00007200ff0577ac */ /* 0x000ea20008000800 */
[----:B------:R-:W4:Y:S01]  /*0720*/  LDC.64 R8, c[0x0][0x380] ;  /* 0x0000e000ff087b82 */ /* 0x000f220000000a00 */
[----:B01----:R-:W-:-:S04]  /*0730*/  IMAD R0, R4, R3, R2 ;  /* 0x0000000304007224 */ /* 0x003fc800078e0202 */
[----:B---3--:R-:W-:-:S03]  /*0740*/  IMAD R15, R0, UR4, R5 ;  /* 0x00000004000f7c24 */ /* 0x008fc6000f8e0205 */
[----:B------:R-:W0:Y:S08]  /*0750*/  LDC.64 R10, c[0x0][0x388] ;  /* 0x0000e200ff0a7b82 */ /* 0x000e300000000a00 */
[----:B------:R-:W1:Y:S01]  /*0760*/  LDC.64 R12, c[0x0][0x380] ;  /* 0x0000e000ff0c7b82 */ /* 0x000e620000000a00 */
[----:B--2---:R-:W-:-:S07]  /*0770*/  ISETP.GE.AND P2, PT, R15, UR5, PT ;  /* 0x000000050f007c0c */ /* 0x004fce000bf46270 */
[----:B------:R-:W2:Y:S06]  /*0780*/  LDC.64 R16, c[0x0][0x380] ;  /* 0x0000e000ff107b82 */ /* 0x000eac0000000a00 */
[----:B----4-:R-:W-:-:S05]  /*0790*/  @!P2 IMAD.WIDE R8, R15, 0x4, R8 ;  /* 0x000000040f08a825 */ /* 0x010fca00078e0208 */
[----:B------:R-:W3:Y:S01]  /*07a0*/  @!P2 LDG.E R19, desc[UR6][R8.64] ;  /* 0x000000060813a981 */ /* 0x000ee2000c1e1900 */
[----:B------:R-:W-:Y:S01]  /*07b0*/  IADD3 R0, PT, PT, R0, R3, RZ ;  /* 0x0000000300007210 */ /* 0x000fe20007ffe0ff */
[----:B0-----:R-:W-:Y:S02]  /*07c0*/  @!P2 IMAD.WIDE R10, R15, 0x4, R10 ;  /* 0x000000040f0aa825 */ /* 0x001fe400078e020a */
[----:B------:R-:W0:Y:S02]  /*07d0*/  LDC.64 R14, c[0x0][0x388] ;  /* 0x0000e200ff0e7b82 */ /* 0x000e240000000a00 */
[----:B------:R-:W-:-:S05]  /*07e0*/  IMAD R23, R0, UR4, R5 ;  /* 0x0000000400177c24 */ /* 0x000fca000f8e0205 */
[----:B------:R-:W-:-:S13]  /*07f0*/  ISETP.GE.AND P1, PT, R23, UR5, PT ;  /* 0x0000000517007c0c */ /* 0x000fda000bf26270 */
[C---:B-1----:R-:W-:Y:S01]  /*0800*/  @!P1 IMAD.WIDE R12, R23.reuse, 0x4, R12 ;  /* 0x00000004170c9825 */ /* 0x042fe200078e020c */
[----:B------:R-:W-:Y:S01]  /*0810*/  IADD3 R0, PT, PT, R0, R3, RZ ;  /* 0x0000000300007210 */ /* 0x000fe20007ffe0ff */
[----:B---3--:R1:W-:Y:S04]  /*0820*/  @!P2 STG.E desc[UR6][R10.64], R19 ;  /* 0x000000130a00a986 */ /* 0x0083e8000c101906 */
[----:B------:R3:W4:Y:S01]  /*0830*/  @!P1 LDG.E R21, desc[UR6][R12.64] ;  /* 0x000000060c159981 */ /* 0x000722000c1e1900 */
[----:B------:R-:W-:Y:S02]  /*0840*/  IMAD R25, R0, UR4, R5 ;  /* 0x0000000400197c24 */ /* 0x000fe4000f8e0205 */
[----:B0-----:R-:W-:-:S03]  /*0850*/  @!P1 IMAD.WIDE R8, R23, 0x4, R14 ;  /* 0x0000000417089825 */ /* 0x001fc600078e020e */
[C---:B------:R-:W-:Y:S01]  /*0860*/  ISETP.GE.AND P2, PT, R25.reuse, UR5, PT ;  /* 0x0000000519007c0c */ /* 0x040fe2000bf46270 */
[----:B-1----:R-:W0:Y:S08]  /*0870*/  LDC.64 R10, c[0x0][0x388] ;  /* 0x0000e200ff0a7b82 */ /* 0x002e300000000a00 */
[----:B---3--:R-:W1:Y:S04]  /*0880*/  LDC.64 R12, c[0x0][0x380] ;  /* 0x0000e000ff0c7b82 */ /* 0x008e680000000a00 */
[----:B--2---:R-:W-:Y:S01]  /*0890*/  @!P2 IMAD.WIDE R14, R25, 0x4, R16 ;  /* 0x00000004190ea825 */ /* 0x004fe200078e0210 */
[----:B------:R-:W-:Y:S01]  /*08a0*/  IADD3 R0, PT, PT, R0, R3, RZ ;  /* 0x0000000300007210 */ /* 0x000fe20007ffe0ff */
[----:B----4-:R2:W-:Y:S04]  /*08b0*/  @!P1 STG.E desc[UR6][R8.64], R21 ;  /* 0x0000001508009986 */ /* 0x0105e8000c101906 */
[----:B------:R-:W3:Y:S01]  /*08c0*/  @!P2 LDG.E R15, desc[UR6][R14.64] ;  /* 0x000000060e0fa981 */ /* 0x000ee2000c1e1900 */
[----:B------:R-:W-:-:S02]  /*08d0*/  IMAD R17, R0, UR4, R5 ;  /* 0x0000000400117c24 */ /* 0x000fc4000f8e0205 */
[----:B0-----:R-:W-:-:S03]  /*08e0*/  @!P2 IMAD.WIDE R10, R25, 0x4, R10 ;  /* 0x00000004190aa825 */ /* 0x001fc600078e020a */
[----:B------:R-:W-:Y:S01]  /*08f0*/  ISETP.GE.AND P1, PT, R17, UR5, PT ;  /* 0x0000000511007c0c */ /* 0x000fe2000bf26270 */
[----:B--2---:R-:W0:-:S12]  /*0900*/  LDC.64 R8, c[0x0][0x388] ;  /* 0x0000e200ff087b82 */ /* 0x004e180000000a00 */
[C---:B-1----:R-:W-:Y:S01]  /*0910*/  @!P1 IMAD.WIDE R12, R17.reuse, 0x4, R12 ;  /* 0x00000004110c9825 */ /* 0x042fe200078e020c */
[----:B---3--:R2:W-:Y:S05]  /*0920*/  @!P2 STG.E desc[UR6][R10.64], R15 ;  /* 0x0000000f0a00a986 */ /* 0x0085ea000c101906 */
[----:B------:R-:W3:Y:S01]  /*0930*/  @!P1 LDG.E R13, desc[UR6][R12.64] ;  /* 0x000000060c0d9981 */ /* 0x000ee2000c1e1900 */
[----:B0-----:R-:W-:Y:S01]  /*0940*/  @!P1 IMAD.WIDE R8, R17, 0x4, R8 ;  /* 0x0000000411089825 */ /* 0x001fe200078e0208 */
[----:B------:R-:W-:-:S04]  /*0950*/  IADD3 R4, PT, PT, R4, 0x4, RZ ;  /* 0x0000000404047810 */ /* 0x000fc80007ffe0ff */
[----:B---3--:R2:W-:Y:S03]  /*0960*/  @!P1 STG.E desc[UR6][R8.64], R13 ;  /* 0x0000000d08009986 */ /* 0x0085e6000c101906 */
.L_x_4:
[----:B------:R-:W-:Y:S05]  /*0970*/  @!P0 EXIT ;  /* 0x000000000000894d */ /* 0x000fea0003800000 */
[----:B------:R-:W-:Y:S02]  /*0980*/  ISETP.NE.AND P1, PT, R7, 0x1, PT ;  /* 0x000000010700780c */ /* 0x000fe40003f25270 */
[----:B------:R-:W-:-:S04]  /*0990*/  LOP3.LUT R6, R6, 0x1, RZ, 0xc0, !PT ;  /* 0x0000000106067812 */ /* 0x000fc800078ec0ff */
[----:B------:R-:W-:-:S07]  /*09a0*/  ISETP.NE.U32.AND P0, PT, R6, 0x1, PT ;  /* 0x000000010600780c */ /* 0x000fce0003f05070 */
[----:B------:R-:W-:Y:S06]  /*09b0*/  @!P1 BRA `(.L_x_5) ;  /* 0x0000000000509947 */ /* 0x000fec0003800000 */
[----:B------:R-:W4:Y:S01]  /*09c0*/  LDCU UR5, c[0x0][0x390] ;  /* 0x00007200ff0577ac */ /* 0x000f220008000800 */
[----:B------:R-:W5:Y:S01]  /*09d0*/  LDC.64 R6, c[0x0][0x380] ;  /* 0x0000e000ff067b82 */ /* 0x000f620000000a00 */
[----:B01----:R-:W-:-:S04]  /*09e0*/  IMAD R0, R4, R3, R2 ;  /* 0x0000000304007224 */ /* 0x003fc800078e0202 */
[----:B--23--:R-:W-:-:S03]  /*09f0*/  IMAD R13, R0, UR4, R5 ;  /* 0x00000004000d7c24 */ /* 0x00cfc6000f8e0205 */
[----:B------:R-:W0:Y:S08]  /*0a00*/  LDC.64 R8, c[0x0][0x388] ;  /* 0x0000e200ff087b82 */ /* 0x000e300000000a00 */
[----:B------:R-:W1:Y:S01]  /*0a10*/  LDC.64 R10, c[0x0][0x380] ;  /* 0x0000e000ff0a7b82 */ /* 0x000e620000000a00 */
[----:B----4-:R-:W-:-:S13]  /*0a20*/  ISETP.GE.AND P1, PT, R13, UR5, PT ;  /* 0x000000050d007c0c */ /* 0x010fda000bf26270 */
[----:B-----5:R-:W-:-:S05]  /*0a30*/  @!P1 IMAD.WIDE R6, R13, 0x4, R6 ;  /* 0x000000040d069825 */ /* 0x020fca00078e0206 */
[----:B------:R-:W2:Y:S01]  /*0a40*/  @!P1 LDG.E R15, desc[UR6][R6.64] ;  /* 0x00000006060f9981 */ /* 0x000ea2000c1e1900 */
[----:B------:R-:W-:Y:S01]  /*0a50*/  IADD3 R0, PT, PT, R0, R3, RZ ;  /* 0x0000000300007210 */ /* 0x000fe20007ffe0ff */
[----:B0-----:R-:W-:Y:S02]  /*0a60*/  @!P1 IMAD.WIDE R8, R13, 0x4, R8 ;  /* 0x000000040d089825 */ /* 0x001fe400078e0208 */
[----:B------:R-:W0:Y:S02]  /*0a70*/  LDC.64 R12, c[0x0][0x388] ;  /* 0x0000e200ff0c7b82 */ /* 0x000e240000000a00 */
[----:B------:R-:W-:-:S05]  /*0a80*/  IMAD R17, R0, UR4, R5 ;  /* 0x0000000400117c24 */ /* 0x000fca000f8e0205 */
[----:B------:R-:W-:-:S13]  /*0a90*/  ISETP.GE.AND P2, PT, R17, UR5, PT ;  /* 0x0000000511007c0c */ /* 0x000fda000bf46270 */
[C---:B-1----:R-:W-:Y:S01]  /*0aa0*/  @!P2 IMAD.WIDE R10, R17.reuse, 0x4, R10 ;  /* 0x00000004110aa825 */ /* 0x042fe200078e020a */
[----:B--2---:R4:W-:Y:S05]  /*0ab0*/  @!P1 STG.E desc[UR6][R8.64], R15 ;  /* 0x0000000f08009986 */ /* 0x0049ea000c101906 */
[----:B------:R-:W2:Y:S01]  /*0ac0*/  @!P2 LDG.E R11, desc[UR6][R10.64] ;  /* 0x000000060a0ba981 */ /* 0x000ea2000c1e1900 */
[----:B0-----:R-:W-:Y:S01]  /*0ad0*/  @!P2 IMAD.WIDE R6, R17, 0x4, R12 ;  /* 0x000000041106a825 */ /* 0x001fe200078e020c */
[----:B------:R-:W-:-:S04]  /*0ae0*/  IADD3 R4, PT, PT, R4, 0x2, RZ ;  /* 0x0000000204047810 */ /* 0x000fc80007ffe0ff */
[----:B--2---:R4:W-:Y:S03]  /*0af0*/  @!P2 STG.E desc[UR6][R6.64], R11 ;  /* 0x0000000b0600a986 */ /* 0x0049e6000c101906 */
.L_x_5:
[----:B------:R-:W-:Y:S05]  /*0b00*/  @P0 EXIT ;  /* 0x000000000000094d */ /* 0x000fea0003800000 */
[----:B------:R-:W5:Y:S01]  /*0b10*/  LDCU UR5, c[0x0][0x390] ;  /* 0x00007200ff0577ac */ /* 0x000f620008000800 */
[----:B01----:R-:W-:-:S04]  /*0b20*/  IMAD R2, R3, R4, R2 ;  /* 0x0000000403027224 */ /* 0x003fc800078e0202 */
[----:B---34-:R-:W-:-:S05]  /*0b30*/  IMAD R7, R2, UR4, R5 ;  /* 0x0000000402077c24 */ /* 0x018fca000f8e0205 */
[----:B-----5:R-:W-:-:S13]  /*0b40*/  ISETP.GE.AND P0, PT, R7, UR5, PT ;  /* 0x0000000507007c0c */ /* 0x020fda000bf06270 */
[----:B------:R-:W-:Y:S05]  /*0b50*/  @P0 EXIT ;  /* 0x000000000000094d */ /* 0x000fea0003800000 */
[----:B------:R-:W0:Y:S08]  /*0b60*/  LDC.64 R2, c[0x0][0x380] ;  /* 0x0000e000ff027b82 */ /* 0x000e300000000a00 */
[----:B------:R-:W1:Y:S01]  /*0b70*/  LDC.64 R4, c[0x0][0x388] ;  /* 0x0000e200ff047b82 */ /* 0x000e620000000a00 */
[----:B0-----:R-:W-:-:S06]  /*0b80*/  IMAD.WIDE R2, R7, 0x4, R2 ;  /* 0x0000000407027825 */ /* 0x001fcc00078e0202 */
[----:B------:R-:W3:Y:S01]  /*0b90*/  LDG.E R3, desc[UR6][R2.64] ;  /* 0x0000000602037981 */ /* 0x000ee2000c1e1900 */
[----:B-1----:R-:W-:-:S05]  /*0ba0*/  IMAD.WIDE R4, R7, 0x4, R4 ;  /* 0x0000000407047825 */ /* 0x002fca00078e0204 */
[----:B---3--:R-:W-:Y:S01]  /*0bb0*/  STG.E desc[UR6][R4.64], R3 ;  /* 0x0000000304007986 */ /* 0x008fe2000c101906 */
[----:B------:R-:W-:Y:S05]  /*0bc0*/  EXIT ;  /* 0x000000000000794d */ /* 0x000fea0003800000 */
.L_x_6:
        /* <DEDUP_REMOVED lines=11> */
.L_x_9:


//--------------------- .nv.shared.reserved.0     --------------------------
	.section	.nv.shared.reserved.0,"aw",@nobits
	.weak		__nv_reservedSMEM_offset_0_alias
	.size		__nv_reservedSMEM_offset_0_alias, 0, 64
	.other		__nv_reservedSMEM_offset_0_alias,@"STO_CUDA_RESERVED_SHARED STV_DEFAULT"
__nv_reservedSMEM_offset_0_alias:
	.zero		0
	.zero		64


//--------------------- .nv.constant0._Z21globalMemOffsetKernelPiS_i --------------------------
	.section	.nv.constant0._Z21globalMemOffsetKernelPiS_i,"a",@progbits
	.sectionflags	@""
	.align	4
.nv.constant0._Z21globalMemOffsetKernelPiS_i:
	.zero		916


//--------------------- .nv.constant0._Z21globalMemStrideKernelPiS_i --------------------------
	.section	.nv.constant0._Z21globalMemStrideKernelPiS_i,"a",@progbits
	.sectionflags	@""
	.align	4
.nv.constant0._Z21globalMemStrideKernelPiS_i:
	.zero		916


//--------------------- .nv.constant0._Z24globalMemCoalescedKernelPiS_ii --------------------------
	.section	.nv.constant0._Z24globalMemCoalescedKernelPiS_ii,"a",@progbits
	.sectionflags	@""
	.align	4
.nv.constant0._Z24globalMemCoalescedKernelPiS_ii:
	.zero		920


//--------------------- SYMBOLS --------------------------

	.type		.nv.reservedSmem.offset0,@object
	.size		.nv.reservedSmem.offset0,0x4
